//
// Generated by NVIDIA NVVM Compiler
//
// Compiler Build ID: CL-36424714
// Cuda compilation tools, release 13.0, V13.0.88
// Based on NVVM 20.0.0
//

.version 9.0
.target sm_100
.address_size 64

	// .globl	_Z11cacheKernelPi

.visible .entry _Z11cacheKernelPi(
	.param .u64 .ptr .align 1 _Z11cacheKernelPi_param_0
)
{
	.reg .b32 	%r<6>;
	.reg .b64 	%rd<8>;

	ld.param.u64 	%rd5, [_Z11cacheKernelPi_param_0];
	mov.u32 	%r5, %tid.x;
	mul.wide.u32 	%rd6, %r5, 4;
	add.s64 	%rd4, %rd5, %rd6;
	// begin inline asm
	ld.global.ca.s32 %r1, [%rd4];
	// end inline asm
	add.s32 	%r2, %r1, %r5;
	// begin inline asm
	st.global.wb.s32 [%rd4], %r2;
	// end inline asm
	sub.s64 	%rd7, %rd5, %rd6;
	add.s64 	%rd3, %rd7, 124;
	// begin inline asm
	ld.global.ca.s32 %r3, [%rd3];
	// end inline asm
	add.s32 	%r4, %r3, %r5;
	// begin inline asm
	st.global.wb.s32 [%rd4], %r4;
	// end inline asm
	ret;

}


// ===== COMPILED SASS (sm_100) =====

	.target	sm_100

	.elftype	@"ET_EXEC"


//--------------------- .note.nv.tkinfo           --------------------------
	.section	.note.nv.tkinfo,"",@"SHT_NOTE"
	.sectionflags	@"SHF_NOTE_NV_TKINFO"
	.tkinfo
        /*0018*/ 	.word	0x00000002
        /*0030*/ 	.string	""
        /*0030*/ 	.string	"ptxas"
        /*0030*/ 	.string	"Cuda compilation tools, release 13.0, V13.0.88"
        /*0030*/ 	.string	"Build cuda_13.0.r13.0/compiler.36424714_0"
        /*0030*/ 	.string	"-arch sm_100 -m 64 "



//--------------------- .note.nv.cuinfo           --------------------------
	.section	.note.nv.cuinfo,"",@"SHT_NOTE"
	.sectionflags	@"SHF_NOTE_NV_CUINFO"
        /*0018*/ 	.short	0x0002
        /*001a*/ 	.short	0x0064
        /*001c*/ 	.short	0x0082
	.zero		2


//--------------------- .nv.info                  --------------------------
	.section	.nv.info,"",@"SHT_CUDA_INFO"
	.align	4


	//----- nvinfo : EIATTR_REGCOUNT
	.align		4
        /*0000*/ 	.byte	0x04, 0x2f
        /*0002*/ 	.short	(.L_1 - .L_0)
	.align		4
.L_0:
        /*0004*/ 	.word	index@(_Z11cacheKernelPi)
        /*0008*/ 	.word	0x0000000c


	//----- nvinfo : EIATTR_FRAME_SIZE
	.align		4
.L_1:
        /*000c*/ 	.byte	0x04, 0x11
        /*000e*/ 	.short	(.L_3 - .L_2)
	.align		4
.L_2:
        /*0010*/ 	.word	index@(_Z11cacheKernelPi)
        /*0014*/ 	.word	0x00000000


	//----- nvinfo : EIATTR_MIN_STACK_SIZE
	.align		4
.L_3:
        /*0018*/ 	.byte	0x04, 0x12
        /*001a*/ 	.short	(.L_5 - .L_4)
	.align		4
.L_4:
        /*001c*/ 	.word	index@(_Z11cacheKernelPi)
        /*0020*/ 	.word	0x00000000
.L_5:


//--------------------- .nv.compat                --------------------------
	.section	.nv.compat,"",@"SHT_CUDA_COMPAT_INFO"
	.align	4
        /*0000*/ 	.byte	0x02, 0x09, 0x00, 0x00, 0x02, 0x02, 0x01, 0x00, 0x02, 0x05, 0x05, 0x00, 0x03, 0x07, 0x01, 0x01
        /*0010*/ 	.byte	0x02, 0x03, 0x00, 0x00, 0x02, 0x06, 0x01, 0x00, 0x04, 0x0b, 0x08, 0x00, 0x09, 0x00, 0x00, 0x00
        /*0020*/ 	.byte	0x00, 0x00, 0x00, 0x00


//--------------------- .nv.info._Z11cacheKernelPi --------------------------
	.section	.nv.info._Z11cacheKernelPi,"",@"SHT_CUDA_INFO"
	.sectionflags	@""
	.align	4


	//----- nvinfo : EIATTR_CUDA_API_VERSION
	.align		4
        /*0000*/ 	.byte	0x04, 0x37
        /*0002*/ 	.short	(.L_7 - .L_6)
.L_6:
        /*0004*/ 	.word	0x00000082


	//----- nvinfo : EIATTR_KPARAM_INFO
	.align		4
.L_7:
        /*0008*/ 	.byte	0x04, 0x17
        /*000a*/ 	.short	(.L_9 - .L_8)
.L_8:
        /*000c*/ 	.word	0x00000000
        /*0010*/ 	.short	0x0000
        /*0012*/ 	.short	0x0000
        /*0014*/ 	.byte	0x00, 0xf5, 0x21, 0x00


	//----- nvinfo : EIATTR_SPARSE_MMA_MASK
	.align		4
.L_9:
        /*0018*/ 	.byte	0x03, 0x50
        /*001a*/ 	.short	0x0000


	//----- nvinfo : EIATTR_MAXREG_COUNT
	.align		4
        /*001c*/ 	.byte	0x03, 0x1b
        /*001e*/ 	.short	0x00ff


	//----- nvinfo : EIATTR_MERCURY_ISA_VERSION
	.align		4
        /*0020*/ 	.byte	0x03, 0x5f
        /*0022*/ 	.short	0x0101


	//----- nvinfo : EIATTR_VRC_CTA_INIT_COUNT
	.align		4
        /*0024*/ 	.byte	0x02, 0x4a
	.zero		1
	.zero		1


	//----- nvinfo : EIATTR_EXIT_INSTR_OFFSETS
	.align		4
        /*0028*/ 	.byte	0x04, 0x1c
        /*002a*/ 	.short	(.L_11 - .L_10)


	//   ....[0]....
.L_10:
        /*002c*/ 	.word	0x000000f0


	//----- nvinfo : EIATTR_CBANK_PARAM_SIZE
	.align		4
.L_11:
        /*0030*/ 	.byte	0x03, 0x19
        /*0032*/ 	.short	0x0008


	//----- nvinfo : EIATTR_PARAM_CBANK
	.align		4
        /*0034*/ 	.byte	0x04, 0x0a
        /*0036*/ 	.short	(.L_13 - .L_12)
	.align		4
.L_12:
        /*0038*/ 	.word	index@(.nv.constant0._Z11cacheKernelPi)
        /*003c*/ 	.short	0x0380
        /*003e*/ 	.short	0x0008


	//----- nvinfo : EIATTR_SW_WAR
	.align		4
.L_13:
        /*0040*/ 	.byte	0x04, 0x36
        /*0042*/ 	.short	(.L_15 - .L_14)
.L_14:
        /*0044*/ 	.word	0x00000008
.L_15:


//--------------------- .nv.callgraph             --------------------------
	.section	.nv.callgraph,"",@"SHT_CUDA_CALLGRAPH"
	.align	4
	.sectionentsize	8
	.align		4
        /*0000*/ 	.word	0x00000000
	.align		4
        /*0004*/ 	.word	0xffffffff
	.align		4
        /*0008*/ 	.word	0x00000000
	.align		4
        /*000c*/ 	.word	0xfffffffe
	.align		4
        /*0010*/ 	.word	0x00000000
	.align		4
        /*0014*/ 	.word	0xfffffffd
	.align		4
        /*0018*/ 	.word	0x00000000
	.align		4
        /*001c*/ 	.word	0xfffffffc


//--------------------- .text._Z11cacheKernelPi   --------------------------
	.section	.text._Z11cacheKernelPi,"ax",@progbits
	.align	128
        .global         _Z11cacheKernelPi
        .type           _Z11cacheKernelPi,@function
        .size           _Z11cacheKernelPi,(.L_x_1 - _Z11cacheKernelPi)
        .other          _Z11cacheKernelPi,@"STO_CUDA_ENTRY STV_DEFAULT"
_Z11cacheKernelPi:
.text._Z11cacheKernelPi:
[----:B------:R-:W-:Y:S01]  /*0000*/  LDC R1, c[0x0][0x37c] ;  /* 0x0000df00ff017b82 */ /* 0x000fe20000000800 */
[----:B------:R-:W0:Y:S01]  /*0010*/  S2R R9, SR_TID.X ;  /* 0x0000000000097919 */ /* 0x000e220000002100 */
[----:B------:R-:W1:Y:S01]  /*0020*/  LDCU.64 UR6, c[0x0][0x380] ;  /* 0x00007000ff0677ac */ /* 0x000e620008000a00 */
[----:B------:R-:W2:Y:S01]  /*0030*/  LDCU.64 UR4, c[0x0][0x358] ;  /* 0x00006b00ff0477ac */ /* 0x000ea20008000a00 */
[----:B0-----:R-:W-:-:S03]  /*0040*/  IMAD.WIDE.U32 R4, R9, 0x4, RZ ;  /* 0x0000000409047825 */ /* 0x001fc600078e00ff */
[----:B-1----:R-:W-:-:S04]  /*0050*/  IADD3 R2, P0, PT, R4, UR6, RZ ;  /* 0x0000000604027c10 */ /* 0x002fc8000ff1e0ff */
[----:B------:R-:W-:-:S05]  /*0060*/  IADD3.X R3, PT, PT, R5, UR7, RZ, P0, !PT ;  /* 0x0000000705037c10 */ /* 0x000fca00087fe4ff */
[----:B--2---:R-:W2:Y:S01]  /*0070*/  LDG.E.STRONG.SM R0, desc[UR4][R2.64] ;  /* 0x0000000402007981 */ /* 0x004ea2000c1eb900 */
[----:B------:R-:W-:-:S04]  /*0080*/  IADD3 R4, P0, PT, -R4, UR6, RZ ;  /* 0x0000000604047c10 */ /* 0x000fc8000ff1e1ff */
[----:B------:R-:W-:Y:S01]  /*0090*/  IADD3.X R5, PT, PT, ~R5, UR7, RZ, P0, !PT ;  /* 0x0000000705057c10 */ /* 0x000fe200087fe5ff */
[----:B--2---:R-:W-:-:S05]  /*00a0*/  IMAD.IADD R7, R0, 0x1, R9 ;  /* 0x0000000100077824 */ /* 0x004fca00078e0209 */
[----:B------:R-:W-:Y:S04]  /*00b0*/  STG.E.STRONG.SM desc[UR4][R2.64], R7 ;  /* 0x0000000702007986 */ /* 0x000fe8000c10b904 */
[----:B------:R-:W2:Y:S02]  /*00c0*/  LDG.E.STRONG.SM R4, desc[UR4][R4.64+0x7c] ;  /* 0x00007c0404047981 */ /* 0x000ea4000c1eb900 */
[----:B--2---:R-:W-:-:S05]  /*00d0*/  IMAD.IADD R9, R4, 0x1, R9 ;  /* 0x0000000104097824 */ /* 0x004fca00078e0209 */
[----:B------:R-:W-:Y:S01]  /*00e0*/  STG.E.STRONG.SM desc[UR4][R2.64], R9 ;  /* 0x0000000902007986 */ /* 0x000fe2000c10b904 */
[----:B------:R-:W-:Y:S05]  /*00f0*/  EXIT ;  /* 0x000000000000794d */ /* 0x000fea0003800000 */
.L_x_0:
[----:B------:R-:W-:-:S00]  /*0100*/  BRA `(.L_x_0) ;  /* 0xfffffffc00fc7947 */ /* 0x000fc0000383ffff */
[----:B------:R-:W-:-:S00]  /*0110*/  NOP ;  /* 0x0000000000007918 */ /* 0x000fc00000000000 */
        /* <DEDUP_REMOVED lines=14> */
.L_x_1:


//--------------------- .nv.shared.reserved.0     --------------------------
	.section	.nv.shared.reserved.0,"aw",@nobits
	.weak		__nv_reservedSMEM_offset_0_alias
	.size		__nv_reservedSMEM_offset_0_alias, 0, 64
	.other		__nv_reservedSMEM_offset_0_alias,@"STO_CUDA_RESERVED_SHARED STV_DEFAULT"
__nv_reservedSMEM_offset_0_alias:
	.zero		0
	.zero		64


//--------------------- .nv.constant0._Z11cacheKernelPi --------------------------
	.section	.nv.constant0._Z11cacheKernelPi,"a",@progbits
	.sectionflags	@""
	.align	4
.nv.constant0._Z11cacheKernelPi:
	.zero		904


//--------------------- SYMBOLS --------------------------

	.type		.nv.reservedSmem.offset0,@object
	.size		.nv.reservedSmem.offset0,0x4
